//
// Generated by NVIDIA NVVM Compiler
//
// Compiler Build ID: CL-36424714
// Cuda compilation tools, release 13.0, V13.0.88
// Based on NVVM 20.0.0
//

.version 9.0
.target sm_100
.address_size 64

	// .globl	_Z8computerPfi

.visible .entry _Z8computerPfi(
	.param .u64 .ptr .align 1 _Z8computerPfi_param_0,
	.param .u32 _Z8computerPfi_param_1
)
{
	.reg .pred 	%p<3>;
	.reg .b32 	%r<10>;
	.reg .b32 	%f<20>;
	.reg .b64 	%rd<5>;

	ld.param.u64 	%rd2, [_Z8computerPfi_param_0];
	ld.param.u32 	%r4, [_Z8computerPfi_param_1];
	mov.u32 	%r5, %ctaid.x;
	mov.u32 	%r6, %ntid.x;
	mov.u32 	%r7, %tid.x;
	mad.lo.s32 	%r1, %r5, %r6, %r7;
	setp.ge.s32 	%p1, %r1, %r4;
	@%p1 bra 	$L__BB0_4;
	cvta.to.global.u64 	%rd3, %rd2;
	mul.wide.s32 	%rd4, %r1, 4;
	add.s64 	%rd1, %rd3, %rd4;
	ld.global.f32 	%f19, [%rd1];
	mov.b32 	%r9, 0;
$L__BB0_2:
	fma.rn.f32 	%f4, %f19, 0f3F7FBE77, 0f3A83126F;
	fma.rn.f32 	%f5, %f4, 0f3F7FBE77, 0f3A83126F;
	fma.rn.f32 	%f6, %f5, 0f3F7FBE77, 0f3A83126F;
	fma.rn.f32 	%f7, %f6, 0f3F7FBE77, 0f3A83126F;
	fma.rn.f32 	%f8, %f7, 0f3F7FBE77, 0f3A83126F;
	fma.rn.f32 	%f9, %f8, 0f3F7FBE77, 0f3A83126F;
	fma.rn.f32 	%f10, %f9, 0f3F7FBE77, 0f3A83126F;
	fma.rn.f32 	%f11, %f10, 0f3F7FBE77, 0f3A83126F;
	fma.rn.f32 	%f12, %f11, 0f3F7FBE77, 0f3A83126F;
	fma.rn.f32 	%f13, %f12, 0f3F7FBE77, 0f3A83126F;
	fma.rn.f32 	%f14, %f13, 0f3F7FBE77, 0f3A83126F;
	fma.rn.f32 	%f15, %f14, 0f3F7FBE77, 0f3A83126F;
	fma.rn.f32 	%f16, %f15, 0f3F7FBE77, 0f3A83126F;
	fma.rn.f32 	%f17, %f16, 0f3F7FBE77, 0f3A83126F;
	fma.rn.f32 	%f18, %f17, 0f3F7FBE77, 0f3A83126F;
	fma.rn.f32 	%f19, %f18, 0f3F7FBE77, 0f3A83126F;
	add.s32 	%r9, %r9, 16;
	setp.ne.s32 	%p2, %r9, 10000;
	@%p2 bra 	$L__BB0_2;
	st.global.f32 	[%rd1], %f19;
$L__BB0_4:
	ret;

}


// ===== COMPILED SASS (sm_100) =====

	.target	sm_100

	.elftype	@"ET_EXEC"


//--------------------- .note.nv.tkinfo           --------------------------
	.section	.note.nv.tkinfo,"",@"SHT_NOTE"
	.sectionflags	@"SHF_NOTE_NV_TKINFO"
	.tkinfo
        /*0018*/ 	.word	0x00000002
        /*0030*/ 	.string	""
        /*0030*/ 	.string	"ptxas"
        /*0030*/ 	.string	"Cuda compilation tools, release 13.0, V13.0.88"
        /*0030*/ 	.string	"Build cuda_13.0.r13.0/compiler.36424714_0"
        /*0030*/ 	.string	"-arch sm_100 -m 64 "



//--------------------- .note.nv.cuinfo           --------------------------
	.section	.note.nv.cuinfo,"",@"SHT_NOTE"
	.sectionflags	@"SHF_NOTE_NV_CUINFO"
        /*0018*/ 	.short	0x0002
        /*001a*/ 	.short	0x0064
        /*001c*/ 	.short	0x0082
	.zero		2


//--------------------- .nv.info                  --------------------------
	.section	.nv.info,"",@"SHT_CUDA_INFO"
	.align	4


	//----- nvinfo : EIATTR_REGCOUNT
	.align		4
        /*0000*/ 	.byte	0x04, 0x2f
        /*0002*/ 	.short	(.L_1 - .L_0)
	.align		4
.L_0:
        /*0004*/ 	.word	index@(_Z8computerPfi)
        /*0008*/ 	.word	0x00000008


	//----- nvinfo : EIATTR_FRAME_SIZE
	.align		4
.L_1:
        /*000c*/ 	.byte	0x04, 0x11
        /*000e*/ 	.short	(.L_3 - .L_2)
	.align		4
.L_2:
        /*0010*/ 	.word	index@(_Z8computerPfi)
        /*0014*/ 	.word	0x00000000


	//----- nvinfo : EIATTR_MIN_STACK_SIZE
	.align		4
.L_3:
        /*0018*/ 	.byte	0x04, 0x12
        /*001a*/ 	.short	(.L_5 - .L_4)
	.align		4
.L_4:
        /*001c*/ 	.word	index@(_Z8computerPfi)
        /*0020*/ 	.word	0x00000000
.L_5:


//--------------------- .nv.compat                --------------------------
	.section	.nv.compat,"",@"SHT_CUDA_COMPAT_INFO"
	.align	4
        /*0000*/ 	.byte	0x02, 0x09, 0x00, 0x00, 0x02, 0x02, 0x01, 0x00, 0x02, 0x05, 0x05, 0x00, 0x03, 0x07, 0x01, 0x01
        /*0010*/ 	.byte	0x02, 0x03, 0x00, 0x00, 0x02, 0x06, 0x01, 0x00, 0x04, 0x0b, 0x08, 0x00, 0x09, 0x00, 0x00, 0x00
        /*0020*/ 	.byte	0x00, 0x00, 0x00, 0x00


//--------------------- .nv.info._Z8computerPfi   --------------------------
	.section	.nv.info._Z8computerPfi,"",@"SHT_CUDA_INFO"
	.sectionflags	@""
	.align	4


	//----- nvinfo : EIATTR_CUDA_API_VERSION
	.align		4
        /*0000*/ 	.byte	0x04, 0x37
        /*0002*/ 	.short	(.L_7 - .L_6)
.L_6:
        /*0004*/ 	.word	0x00000082


	//----- nvinfo : EIATTR_KPARAM_INFO
	.align		4
.L_7:
        /*0008*/ 	.byte	0x04, 0x17
        /*000a*/ 	.short	(.L_9 - .L_8)
.L_8:
        /*000c*/ 	.word	0x00000000
        /*0010*/ 	.short	0x0001
        /*0012*/ 	.short	0x0008
        /*0014*/ 	.byte	0x00, 0xf0, 0x11, 0x00


	//----- nvinfo : EIATTR_KPARAM_INFO
	.align		4
.L_9:
        /*0018*/ 	.byte	0x04, 0x17
        /*001a*/ 	.short	(.L_11 - .L_10)
.L_10:
        /*001c*/ 	.word	0x00000000
        /*0020*/ 	.short	0x0000
        /*0022*/ 	.short	0x0000
        /*0024*/ 	.byte	0x00, 0xf5, 0x21, 0x00


	//----- nvinfo : EIATTR_SPARSE_MMA_MASK
	.align		4
.L_11:
        /*0028*/ 	.byte	0x03, 0x50
        /*002a*/ 	.short	0x0000


	//----- nvinfo : EIATTR_MAXREG_COUNT
	.align		4
        /*002c*/ 	.byte	0x03, 0x1b
        /*002e*/ 	.short	0x00ff


	//----- nvinfo : EIATTR_MERCURY_ISA_VERSION
	.align		4
        /*0030*/ 	.byte	0x03, 0x5f
        /*0032*/ 	.short	0x0101


	//----- nvinfo : EIATTR_VRC_CTA_INIT_COUNT
	.align		4
        /*0034*/ 	.byte	0x02, 0x4a
	.zero		1
	.zero		1


	//----- nvinfo : EIATTR_EXIT_INSTR_OFFSETS
	.align		4
        /*0038*/ 	.byte	0x04, 0x1c
        /*003a*/ 	.short	(.L_13 - .L_12)


	//   ....[0]....
.L_12:
        /*003c*/ 	.word	0x00000070


	//   ....[1]....
        /*0040*/ 	.word	0x00001220


	//----- nvinfo : EIATTR_CBANK_PARAM_SIZE
	.align		4
.L_13:
        /*0044*/ 	.byte	0x03, 0x19
        /*0046*/ 	.short	0x000c


	//----- nvinfo : EIATTR_PARAM_CBANK
	.align		4
        /*0048*/ 	.byte	0x04, 0x0a
        /*004a*/ 	.short	(.L_15 - .L_14)
	.align		4
.L_14:
        /*004c*/ 	.word	index@(.nv.constant0._Z8computerPfi)
        /*0050*/ 	.short	0x0380
        /*0052*/ 	.short	0x000c


	//----- nvinfo : EIATTR_SW_WAR
	.align		4
.L_15:
        /*0054*/ 	.byte	0x04, 0x36
        /*0056*/ 	.short	(.L_17 - .L_16)
.L_16:
        /*0058*/ 	.word	0x00000008
.L_17:


//--------------------- .nv.callgraph             --------------------------
	.section	.nv.callgraph,"",@"SHT_CUDA_CALLGRAPH"
	.align	4
	.sectionentsize	8
	.align		4
        /*0000*/ 	.word	0x00000000
	.align		4
        /*0004*/ 	.word	0xffffffff
	.align		4
        /*0008*/ 	.word	0x00000000
	.align		4
        /*000c*/ 	.word	0xfffffffe
	.align		4
        /*0010*/ 	.word	0x00000000
	.align		4
        /*0014*/ 	.word	0xfffffffd
	.align		4
        /*0018*/ 	.word	0x00000000
	.align		4
        /*001c*/ 	.word	0xfffffffc


//--------------------- .text._Z8computerPfi      --------------------------
	.section	.text._Z8computerPfi,"ax",@progbits
	.align	128
        .global         _Z8computerPfi
        .type           _Z8computerPfi,@function
        .size           _Z8computerPfi,(.L_x_2 - _Z8computerPfi)
        .other          _Z8computerPfi,@"STO_CUDA_ENTRY STV_DEFAULT"
_Z8computerPfi:
.text._Z8computerPfi:
[----:B------:R-:W-:Y:S01]  /*0000*/  LDC R1, c[0x0][0x37c] ;  /* 0x0000df00ff017b82 */ /* 0x000fe20000000800 */
[----:B------:R-:W0:Y:S07]  /*0010*/  S2R R0, SR_TID.X ;  /* 0x0000000000007919 */ /* 0x000e2e0000002100 */
[----:B------:R-:W0:Y:S01]  /*0020*/  S2UR UR4, SR_CTAID.X ;  /* 0x00000000000479c3 */ /* 0x000e220000002500 */
[----:B------:R-:W1:Y:S07]  /*0030*/  LDCU UR5, c[0x0][0x388] ;  /* 0x00007100ff0577ac */ /* 0x000e6e0008000800 */
[----:B------:R-:W0:Y:S02]  /*0040*/  LDC R5, c[0x0][0x360] ;  /* 0x0000d800ff057b82 */ /* 0x000e240000000800 */
[----:B0-----:R-:W-:-:S05]  /*0050*/  IMAD R5, R5, UR4, R0 ;  /* 0x0000000405057c24 */ /* 0x001fca000f8e0200 */
[----:B-1----:R-:W-:-:S13]  /*0060*/  ISETP.GE.AND P0, PT, R5, UR5, PT ;  /* 0x0000000505007c0c */ /* 0x002fda000bf06270 */
[----:B------:R-:W-:Y:S05]  /*0070*/  @P0 EXIT ;  /* 0x000000000000094d */ /* 0x000fea0003800000 */
[----:B------:R-:W0:Y:S01]  /*0080*/  LDC.64 R2, c[0x0][0x380] ;  /* 0x0000e000ff027b82 */ /* 0x000e220000000a00 */
[----:B------:R-:W1:Y:S01]  /*0090*/  LDCU.64 UR6, c[0x0][0x358] ;  /* 0x00006b00ff0677ac */ /* 0x000e620008000a00 */
[----:B0-----:R-:W-:-:S05]  /*00a0*/  IMAD.WIDE R2, R5, 0x4, R2 ;  /* 0x0000000405027825 */ /* 0x001fca00078e0202 */
[----:B-1----:R-:W2:Y:S01]  /*00b0*/  LDG.E R5, desc[UR6][R2.64] ;  /* 0x0000000602057981 */ /* 0x002ea2000c1e1900 */
[----:B------:R-:W-:Y:S01]  /*00c0*/  HFMA2 R0, -RZ, RZ, 1.8740234375, -1.6162109375 ;  /* 0x3f7fbe77ff007431 */ /* 0x000fe200000001ff */
[----:B------:R-:W-:-:S04]  /*00d0*/  UMOV UR4, 0x10 ;  /* 0x0000001000047882 */ /* 0x000fc80000000000 */
[----:B--2---:R-:W-:-:S04]  /*00e0*/  FFMA R5, R5, R0, 0.0010000000474974513054 ;  /* 0x3a83126f05057423 */ /* 0x004fc80000000000 */
[----:B------:R-:W-:-:S04]  /*00f0*/  FFMA R5, R5, R0, 0.0010000000474974513054 ;  /* 0x3a83126f05057423 */ /* 0x000fc80000000000 */
        /* <DEDUP_REMOVED lines=13> */
[----:B------:R-:W-:-:S07]  /*01d0*/  FFMA R5, R5, R0, 0.0010000000474974513054 ;  /* 0x3a83126f05057423 */ /* 0x000fce0000000000 */
.L_x_0:
[----:B------:R-:W-:Y:S01]  /*01e0*/  FFMA R5, R5, R0, 0.0010000000474974513054 ;  /* 0x3a83126f05057423 */ /* 0x000fe20000000000 */
[----:B------:R-:W-:-:S03]  /*01f0*/  UIADD3 UR4, UPT, UPT, UR4, 0x100, URZ ;  /* 0x0000010004047890 */ /* 0x000fc6000fffe0ff */
[----:B------:R-:W-:Y:S01]  /*0200*/  FFMA R5, R5, R0, 0.0010000000474974513054 ;  /* 0x3a83126f05057423 */ /* 0x000fe20000000000 */
[----:B------:R-:W-:-:S03]  /*0210*/  UISETP.NE.AND UP0, UPT, UR4, 0x2710, UPT ;  /* 0x000027100400788c */ /* 0x000fc6000bf05270 */
        /* <DEDUP_REMOVED lines=253> */
[----:B------:R-:W-:Y:S01]  /*11f0*/  FFMA R5, R5, R0, 0.0010000000474974513054 ;  /* 0x3a83126f05057423 */ /* 0x000fe20000000000 */
[----:B------:R-:W-:Y:S06]  /*1200*/  BRA.U UP0, `(.L_x_0) ;  /* 0xffffffed00f47547 */ /* 0x000fec000b83ffff */
[----:B------:R-:W-:Y:S01]  /*1210*/  STG.E desc[UR6][R2.64], R5 ;  /* 0x0000000502007986 */ /* 0x000fe2000c101906 */
[----:B------:R-:W-:Y:S05]  /*1220*/  EXIT ;  /* 0x000000000000794d */ /* 0x000fea0003800000 */
.L_x_1:
[----:B------:R-:W-:-:S00]  /*1230*/  BRA `(.L_x_1) ;  /* 0xfffffffc00fc7947 */ /* 0x000fc0000383ffff */
[----:B------:R-:W-:-:S00]  /*1240*/  NOP ;  /* 0x0000000000007918 */ /* 0x000fc00000000000 */
        /* <DEDUP_REMOVED lines=11> */
.L_x_2:


//--------------------- .nv.shared.reserved.0     --------------------------
	.section	.nv.shared.reserved.0,"aw",@nobits
	.weak		__nv_reservedSMEM_offset_0_alias
	.size		__nv_reservedSMEM_offset_0_alias, 0, 64
	.other		__nv_reservedSMEM_offset_0_alias,@"STO_CUDA_RESERVED_SHARED STV_DEFAULT"
__nv_reservedSMEM_offset_0_alias:
	.zero		0
	.zero		64


//--------------------- .nv.constant0._Z8computerPfi --------------------------
	.section	.nv.constant0._Z8computerPfi,"a",@progbits
	.sectionflags	@""
	.align	4
.nv.constant0._Z8computerPfi:
	.zero		908


//--------------------- SYMBOLS --------------------------

	.type		.nv.reservedSmem.offset0,@object
	.size		.nv.reservedSmem.offset0,0x4
